//
// Generated by NVIDIA NVVM Compiler
//
// Compiler Build ID: CL-36424714
// Cuda compilation tools, release 13.0, V13.0.88
// Based on NVVM 20.0.0
//

.version 9.0
.target sm_100
.address_size 64

	// .globl	_Z12print_kernelv
.extern .func  (.param .b32 func_retval0) vprintf
(
	.param .b64 vprintf_param_0,
	.param .b64 vprintf_param_1
)
;
.global .align 1 .b8 $str[32] = {72, 101, 108, 108, 111, 32, 119, 111, 114, 108, 100, 33, 32, 77, 121, 32, 116, 104, 114, 101, 97, 100, 73, 68, 32, 105, 115, 32, 37, 100, 10};

.visible .entry _Z12print_kernelv()
{
	.local .align 8 .b8 	__local_depot0[8];
	.reg .b64 	%SP;
	.reg .b64 	%SPL;
	.reg .b32 	%r<4>;
	.reg .b64 	%rd<5>;

	mov.u64 	%SPL, __local_depot0;
	cvta.local.u64 	%SP, %SPL;
	add.u64 	%rd1, %SP, 0;
	add.u64 	%rd2, %SPL, 0;
	mov.u32 	%r1, %tid.x;
	st.local.u32 	[%rd2], %r1;
	mov.u64 	%rd3, $str;
	cvta.global.u64 	%rd4, %rd3;
	{ // callseq 0, 0
	.param .b64 param0;
	st.param.b64 	[param0], %rd4;
	.param .b64 param1;
	st.param.b64 	[param1], %rd1;
	.param .b32 retval0;
	call.uni (retval0), 
	vprintf, 
	(
	param0, 
	param1
	);
	ld.param.b32 	%r2, [retval0];
	} // callseq 0
	ret;

}


// ===== COMPILED SASS (sm_100) =====

	.target	sm_100

	.elftype	@"ET_EXEC"


//--------------------- .note.nv.tkinfo           --------------------------
	.section	.note.nv.tkinfo,"",@"SHT_NOTE"
	.sectionflags	@"SHF_NOTE_NV_TKINFO"
	.tkinfo
        /*0018*/ 	.word	0x00000002
        /*0030*/ 	.string	""
        /*0030*/ 	.string	"ptxas"
        /*0030*/ 	.string	"Cuda compilation tools, release 13.0, V13.0.88"
        /*0030*/ 	.string	"Build cuda_13.0.r13.0/compiler.36424714_0"
        /*0030*/ 	.string	"-arch sm_100 -m 64 "



//--------------------- .note.nv.cuinfo           --------------------------
	.section	.note.nv.cuinfo,"",@"SHT_NOTE"
	.sectionflags	@"SHF_NOTE_NV_CUINFO"
        /*0018*/ 	.short	0x0002
        /*001a*/ 	.short	0x0064
        /*001c*/ 	.short	0x0082
	.zero		2


//--------------------- .nv.info                  --------------------------
	.section	.nv.info,"",@"SHT_CUDA_INFO"
	.align	4


	//----- nvinfo : EIATTR_REGCOUNT
	.align		4
        /*0000*/ 	.byte	0x04, 0x2f
        /*0002*/ 	.short	(.L_2 - .L_1)
	.align		4
.L_1:
        /*0004*/ 	.word	index@(_Z12print_kernelv)
        /*0008*/ 	.word	0x00000018


	//----- nvinfo : EIATTR_FRAME_SIZE
	.align		4
.L_2:
        /*000c*/ 	.byte	0x04, 0x11
        /*000e*/ 	.short	(.L_4 - .L_3)
	.align		4
.L_3:
        /*0010*/ 	.word	index@(_Z12print_kernelv)
        /*0014*/ 	.word	0x00000008


	//----- nvinfo : EIATTR_MIN_STACK_SIZE
	.align		4
.L_4:
        /*0018*/ 	.byte	0x04, 0x12
        /*001a*/ 	.short	(.L_6 - .L_5)
	.align		4
.L_5:
        /*001c*/ 	.word	index@(_Z12print_kernelv)
        /*0020*/ 	.word	0x00000008
.L_6:


//--------------------- .nv.compat                --------------------------
	.section	.nv.compat,"",@"SHT_CUDA_COMPAT_INFO"
	.align	4
        /*0000*/ 	.byte	0x02, 0x09, 0x00, 0x00, 0x02, 0x02, 0x01, 0x00, 0x02, 0x05, 0x05, 0x00, 0x03, 0x07, 0x01, 0x01
        /*0010*/ 	.byte	0x02, 0x03, 0x00, 0x00, 0x02, 0x06, 0x01, 0x00, 0x04, 0x0b, 0x08, 0x00, 0x09, 0x00, 0x00, 0x00
        /*0020*/ 	.byte	0x00, 0x00, 0x00, 0x00


//--------------------- .nv.info._Z12print_kernelv --------------------------
	.section	.nv.info._Z12print_kernelv,"",@"SHT_CUDA_INFO"
	.sectionflags	@""
	.align	4


	//----- nvinfo : EIATTR_CUDA_API_VERSION
	.align		4
        /*0000*/ 	.byte	0x04, 0x37
        /*0002*/ 	.short	(.L_8 - .L_7)
.L_7:
        /*0004*/ 	.word	0x00000082


	//----- nvinfo : EIATTR_SPARSE_MMA_MASK
	.align		4
.L_8:
        /*0008*/ 	.byte	0x03, 0x50
        /*000a*/ 	.short	0x0000


	//----- nvinfo : EIATTR_MAXREG_COUNT
	.align		4
        /*000c*/ 	.byte	0x03, 0x1b
        /*000e*/ 	.short	0x00ff


	//----- nvinfo : EIATTR_EXTERNS
	.align		4
        /*0010*/ 	.byte	0x04, 0x0f
        /*0012*/ 	.short	(.L_10 - .L_9)


	//   ....[0]....
	.align		4
.L_9:
        /*0014*/ 	.word	index@(vprintf)


	//----- nvinfo : EIATTR_MERCURY_ISA_VERSION
	.align		4
.L_10:
        /*0018*/ 	.byte	0x03, 0x5f
        /*001a*/ 	.short	0x0101


	//----- nvinfo : EIATTR_VRC_CTA_INIT_COUNT
	.align		4
        /*001c*/ 	.byte	0x02, 0x4a
	.zero		1
	.zero		1


	//----- nvinfo : EIATTR_SYSCALL_OFFSETS
	.align		4
        /*0020*/ 	.byte	0x04, 0x46
        /*0022*/ 	.short	(.L_12 - .L_11)


	//   ....[0]....
.L_11:
        /*0024*/ 	.word	0x000000e0


	//----- nvinfo : EIATTR_EXIT_INSTR_OFFSETS
	.align		4
.L_12:
        /*0028*/ 	.byte	0x04, 0x1c
        /*002a*/ 	.short	(.L_14 - .L_13)


	//   ....[0]....
.L_13:
        /*002c*/ 	.word	0x000000f0


	//----- nvinfo : EIATTR_SW_WAR
	.align		4
.L_14:
        /*0030*/ 	.byte	0x04, 0x36
        /*0032*/ 	.short	(.L_16 - .L_15)
.L_15:
        /*0034*/ 	.word	0x00000008
.L_16:


//--------------------- .nv.callgraph             --------------------------
	.section	.nv.callgraph,"",@"SHT_CUDA_CALLGRAPH"
	.align	4
	.sectionentsize	8
	.align		4
        /*0000*/ 	.word	0x00000000
	.align		4
        /*0004*/ 	.word	0xffffffff
	.align		4
        /*0008*/ 	.word	index@(_Z12print_kernelv)
	.align		4
        /*000c*/ 	.word	index@(vprintf)
	.align		4
        /*0010*/ 	.word	0x00000000
	.align		4
        /*0014*/ 	.word	0xfffffffe
	.align		4
        /*0018*/ 	.word	0x00000000
	.align		4
        /*001c*/ 	.word	0xfffffffd
	.align		4
        /*0020*/ 	.word	0x00000000
	.align		4
        /*0024*/ 	.word	0xfffffffc


//--------------------- .nv.constant4             --------------------------
	.section	.nv.constant4,"a",@progbits
	.align	8
	.align		8
.nv.constant4:
        /*0000*/ 	.dword	vprintf
	.align		8
        /*0008*/ 	.dword	$str


//--------------------- .text._Z12print_kernelv   --------------------------
	.section	.text._Z12print_kernelv,"ax",@progbits
	.align	128
        .global         _Z12print_kernelv
        .type           _Z12print_kernelv,@function
        .size           _Z12print_kernelv,(.L_x_2 - _Z12print_kernelv)
        .other          _Z12print_kernelv,@"STO_CUDA_ENTRY STV_DEFAULT"
_Z12print_kernelv:
.text._Z12print_kernelv:
[----:B------:R-:W0:Y:S01]  /*0000*/  LDC R1, c[0x0][0x37c] ;  /* 0x0000df00ff017b82 */ /* 0x000e220000000800 */
[----:B------:R-:W1:Y:S01]  /*0010*/  S2R R8, SR_TID.X ;  /* 0x0000000000087919 */ /* 0x000e620000002100 */
[----:B0-----:R-:W-:Y:S01]  /*0020*/  VIADD R1, R1, 0xfffffff8 ;  /* 0xfffffff801017836 */ /* 0x001fe20000000000 */
[----:B------:R-:W-:Y:S01]  /*0030*/  MOV R0, 0x0 ;  /* 0x0000000000007802 */ /* 0x000fe20000000f00 */
[----:B------:R-:W0:Y:S04]  /*0040*/  LDCU UR4, c[0x0][0x2f8] ;  /* 0x00005f00ff0477ac */ /* 0x000e280008000800 */
[----:B------:R2:W3:Y:S01]  /*0050*/  LDC.64 R2, c[0x4][R0] ;  /* 0x0100000000027b82 */ /* 0x0004e20000000a00 */
[----:B------:R-:W4:Y:S01]  /*0060*/  LDCU.64 UR6, c[0x4][0x8] ;  /* 0x01000100ff0677ac */ /* 0x000f220008000a00 */
[----:B------:R-:W5:Y:S01]  /*0070*/  LDCU UR5, c[0x0][0x2fc] ;  /* 0x00005f80ff0577ac */ /* 0x000f620008000800 */
[----:B0-----:R-:W-:Y:S01]  /*0080*/  IADD3 R6, P0, PT, R1, UR4, RZ ;  /* 0x0000000401067c10 */ /* 0x001fe2000ff1e0ff */
[----:B----4-:R-:W-:Y:S01]  /*0090*/  IMAD.U32 R4, RZ, RZ, UR6 ;  /* 0x00000006ff047e24 */ /* 0x010fe2000f8e00ff */
[----:B------:R-:W-:-:S03]  /*00a0*/  MOV R5, UR7 ;  /* 0x0000000700057c02 */ /* 0x000fc60008000f00 */
[----:B-----5:R-:W-:Y:S01]  /*00b0*/  IMAD.X R7, RZ, RZ, UR5, P0 ;  /* 0x00000005ff077e24 */ /* 0x020fe200080e06ff */
[----:B-1----:R2:W-:Y:S07]  /*00c0*/  STL [R1], R8 ;  /* 0x0000000801007387 */ /* 0x0025ee0000100800 */
[----:B------:R-:W-:-:S07]  /*00d0*/  LEPC R20, `(.L_x_0) ;  /* 0x000000001014794e */ /* 0x000fce0000000000 */
[----:B--23--:R-:W-:Y:S05]  /*00e0*/  CALL.ABS.NOINC R2 ;  /* 0x0000000002007343 */ /* 0x00cfea0003c00000 */
.L_x_0:
[----:B------:R-:W-:Y:S05]  /*00f0*/  EXIT ;  /* 0x000000000000794d */ /* 0x000fea0003800000 */
.L_x_1:
[----:B------:R-:W-:-:S00]  /*0100*/  BRA `(.L_x_1) ;  /* 0xfffffffc00fc7947 */ /* 0x000fc0000383ffff */
[----:B------:R-:W-:-:S00]  /*0110*/  NOP ;  /* 0x0000000000007918 */ /* 0x000fc00000000000 */
        /* <DEDUP_REMOVED lines=14> */
.L_x_2:


//--------------------- .nv.global.init           --------------------------
	.section	.nv.global.init,"aw",@progbits
.nv.global.init:
	.type		$str,@object
	.size		$str,(.L_0 - $str)
$str:
        /*0000*/ 	.byte	0x48, 0x65, 0x6c, 0x6c, 0x6f, 0x20, 0x77, 0x6f, 0x72, 0x6c, 0x64, 0x21, 0x20, 0x4d, 0x79, 0x20
        /*0010*/ 	.byte	0x74, 0x68, 0x72, 0x65, 0x61, 0x64, 0x49, 0x44, 0x20, 0x69, 0x73, 0x20, 0x25, 0x64, 0x0a, 0x00
.L_0:


//--------------------- .nv.shared.reserved.0     --------------------------
	.section	.nv.shared.reserved.0,"aw",@nobits
	.weak		__nv_reservedSMEM_offset_0_alias
	.size		__nv_reservedSMEM_offset_0_alias, 0, 64
	.other		__nv_reservedSMEM_offset_0_alias,@"STO_CUDA_RESERVED_SHARED STV_DEFAULT"
__nv_reservedSMEM_offset_0_alias:
	.zero		0
	.zero		64


//--------------------- .nv.constant0._Z12print_kernelv --------------------------
	.section	.nv.constant0._Z12print_kernelv,"a",@progbits
	.sectionflags	@""
	.align	4
.nv.constant0._Z12print_kernelv:
	.zero		896


//--------------------- SYMBOLS --------------------------

	.type		.nv.reservedSmem.offset0,@object
	.size		.nv.reservedSmem.offset0,0x4
	.type		vprintf,@function
